	.headerflags	@"EF_CUDA_TEXMODE_UNIFIED EF_CUDA_64BIT_ADDRESS EF_CUDA_ACCELERATORS EF_CUDA_SM90 EF_CUDA_VIRTUAL_SM(EF_CUDA_SM90)"
	.elftype	@"ET_EXEC"


//--------------------- .nv.info                  --------------------------
	.section	.nv.info,"",@"SHT_CUDA_INFO"
	.align	4


	//----- nvinfo : EIATTR_REGCOUNT
	.align		4
        /*0000*/ 	.byte	0x04, 0x2f
        /*0002*/ 	.short	(.L_3 - .L_2)
	.align		4
.L_2:
        /*0004*/ 	.word	index@(triton_red_fused_add_div_sqrt_sub_var_mean_13)
        /*0008*/ 	.word	0x00000020


	//----- nvinfo : EIATTR_MIN_STACK_SIZE
	.align		4
.L_3:
        /*000c*/ 	.byte	0x04, 0x12
        /*000e*/ 	.short	(.L_5 - .L_4)
	.align		4
.L_4:
        /*0010*/ 	.word	index@(triton_red_fused_add_div_sqrt_sub_var_mean_13)
        /*0014*/ 	.word	0x00000000


	//----- nvinfo : EIATTR_FRAME_SIZE
	.align		4
.L_5:
        /*0018*/ 	.byte	0x04, 0x11
        /*001a*/ 	.short	(.L_7 - .L_6)
	.align		4
.L_6:
        /*001c*/ 	.word	index@(triton_red_fused_add_div_sqrt_sub_var_mean_13)
        /*0020*/ 	.word	0x00000000


	//----- nvinfo : EIATTR_MIN_STACK_SIZE
	.align		4
.L_7:
        /*0024*/ 	.byte	0x04, 0x12
        /*0026*/ 	.short	(.L_9 - .L_8)
	.align		4
.L_8:
        /*0028*/ 	.word	index@(triton_red_fused_add_div_sqrt_sub_var_mean_13)
        /*002c*/ 	.word	0x00000000
.L_9:


//--------------------- .nv.info.triton_red_fused_add_div_sqrt_sub_var_mean_13 --------------------------
	.section	.nv.info.triton_red_fused_add_div_sqrt_sub_var_mean_13,"",@"SHT_CUDA_INFO"
	.sectionflags	@""
	.align	4


	//----- nvinfo : EIATTR_CUDA_API_VERSION
	.align		4
        /*0000*/ 	.byte	0x04, 0x37
        /*0002*/ 	.short	(.L_11 - .L_10)
.L_10:
        /*0004*/ 	.word	0x0000007c


	//----- nvinfo : EIATTR_KPARAM_INFO
	.align		4
.L_11:
        /*0008*/ 	.byte	0x04, 0x17
        /*000a*/ 	.short	(.L_13 - .L_12)
.L_12:
        /*000c*/ 	.word	0x00000000
        /*0010*/ 	.short	0x0004
        /*0012*/ 	.short	0x001c
        /*0014*/ 	.byte	0x00, 0xf0, 0x11, 0x00


	//----- nvinfo : EIATTR_KPARAM_INFO
	.align		4
.L_13:
        /*0018*/ 	.byte	0x04, 0x17
        /*001a*/ 	.short	(.L_15 - .L_14)
.L_14:
        /*001c*/ 	.word	0x00000000
        /*0020*/ 	.short	0x0003
        /*0022*/ 	.short	0x0018
        /*0024*/ 	.byte	0x00, 0xf0, 0x11, 0x00


	//----- nvinfo : EIATTR_KPARAM_INFO
	.align		4
.L_15:
        /*0028*/ 	.byte	0x04, 0x17
        /*002a*/ 	.short	(.L_17 - .L_16)
.L_16:
        /*002c*/ 	.word	0x00000000
        /*0030*/ 	.short	0x0002
        /*0032*/ 	.short	0x0010
        /*0034*/ 	.byte	0x00, 0xf4, 0x21, 0x00


	//----- nvinfo : EIATTR_KPARAM_INFO
	.align		4
.L_17:
        /*0038*/ 	.byte	0x04, 0x17
        /*003a*/ 	.short	(.L_19 - .L_18)
.L_18:
        /*003c*/ 	.word	0x00000000
        /*0040*/ 	.short	0x0001
        /*0042*/ 	.short	0x0008
        /*0044*/ 	.byte	0x00, 0xf4, 0x21, 0x00


	//----- nvinfo : EIATTR_KPARAM_INFO
	.align		4
.L_19:
        /*0048*/ 	.byte	0x04, 0x17
        /*004a*/ 	.short	(.L_21 - .L_20)
.L_20:
        /*004c*/ 	.word	0x00000000
        /*0050*/ 	.short	0x0000
        /*0052*/ 	.short	0x0000
        /*0054*/ 	.byte	0x00, 0xf4, 0x21, 0x00


	//----- nvinfo : EIATTR_SPARSE_MMA_MASK
	.align		4
.L_21:
        /*0058*/ 	.byte	0x03, 0x50
        /*005a*/ 	.short	0x0000


	//----- nvinfo : EIATTR_MAXREG_COUNT
	.align		4
        /*005c*/ 	.byte	0x03, 0x1b
        /*005e*/ 	.short	0x0080


	//----- nvinfo : EIATTR_COOP_GROUP_MASK_REGIDS
	.align		4
        /*0060*/ 	.byte	0x04, 0x29
        /*0062*/ 	.short	(.L_23 - .L_22)


	//   ....[0]....
.L_22:
        /*0064*/ 	.word	0xffffffff


	//   ....[1]....
        /*0068*/ 	.word	0xffffffff


	//   ....[2]....
        /*006c*/ 	.word	0xffffffff


	//   ....[3]....
        /*0070*/ 	.word	0xffffffff


	//   ....[4]....
        /*0074*/ 	.word	0xffffffff


	//   ....[5]....
        /*0078*/ 	.word	0xffffffff


	//   ....[6]....
        /*007c*/ 	.word	0xffffffff


	//   ....[7]....
        /*0080*/ 	.word	0xffffffff


	//   ....[8]....
        /*0084*/ 	.word	0xffffffff


	//   ....[9]....
        /*0088*/ 	.word	0xffffffff


	//   ....[10]....
        /*008c*/ 	.word	0xffffffff


	//   ....[11]....
        /*0090*/ 	.word	0xffffffff


	//   ....[12]....
        /*0094*/ 	.word	0xffffffff


	//   ....[13]....
        /*0098*/ 	.word	0xffffffff


	//   ....[14]....
        /*009c*/ 	.word	0xffffffff


	//   ....[15]....
        /*00a0*/ 	.word	0xffffffff


	//   ....[16]....
        /*00a4*/ 	.word	0xffffffff


	//   ....[17]....
        /*00a8*/ 	.word	0xffffffff


	//   ....[18]....
        /*00ac*/ 	.word	0xffffffff


	//   ....[19]....
        /*00b0*/ 	.word	0xffffffff


	//   ....[20]....
        /*00b4*/ 	.word	0xffffffff


	//   ....[21]....
        /*00b8*/ 	.word	0xffffffff


	//   ....[22]....
        /*00bc*/ 	.word	0xffffffff


	//   ....[23]....
        /*00c0*/ 	.word	0xffffffff


	//   ....[24]....
        /*00c4*/ 	.word	0xffffffff


	//   ....[25]....
        /*00c8*/ 	.word	0xffffffff


	//   ....[26]....
        /*00cc*/ 	.word	0xffffffff


	//----- nvinfo : EIATTR_COOP_GROUP_INSTR_OFFSETS
	.align		4
.L_23:
        /*00d0*/ 	.byte	0x04, 0x28
        /*00d2*/ 	.short	(.L_25 - .L_24)


	//   ....[0]....
.L_24:
        /*00d4*/ 	.word	0x000004c0


	//   ....[1]....
        /*00d8*/ 	.word	0x00000660


	//   ....[2]....
        /*00dc*/ 	.word	0x00000720


	//   ....[3]....
        /*00e0*/ 	.word	0x00000760


	//   ....[4]....
        /*00e4*/ 	.word	0x000007e0


	//   ....[5]....
        /*00e8*/ 	.word	0x00000870


	//   ....[6]....
        /*00ec*/ 	.word	0x000008b0


	//   ....[7]....
        /*00f0*/ 	.word	0x00000940


	//   ....[8]....
        /*00f4*/ 	.word	0x000009c0


	//   ....[9]....
        /*00f8*/ 	.word	0x00000a00


	//   ....[10]....
        /*00fc*/ 	.word	0x00000ad0


	//   ....[11]....
        /*0100*/ 	.word	0x00000b10


	//   ....[12]....
        /*0104*/ 	.word	0x00000b50


	//   ....[13]....
        /*0108*/ 	.word	0x00000c30


	//   ....[14]....
        /*010c*/ 	.word	0x00000c70


	//   ....[15]....
        /*0110*/ 	.word	0x00000e20


	//   ....[16]....
        /*0114*/ 	.word	0x00000e70


	//   ....[17]....
        /*0118*/ 	.word	0x00000e90


	//   ....[18]....
        /*011c*/ 	.word	0x00000ec0


	//   ....[19]....
        /*0120*/ 	.word	0x00000f50


	//   ....[20]....
        /*0124*/ 	.word	0x00000fe0


	//   ....[21]....
        /*0128*/ 	.word	0x00001020


	//   ....[22]....
        /*012c*/ 	.word	0x000010f0


	//   ....[23]....
        /*0130*/ 	.word	0x00001130


	//   ....[24]....
        /*0134*/ 	.word	0x00001170


	//   ....[25]....
        /*0138*/ 	.word	0x00001260


	//   ....[26]....
        /*013c*/ 	.word	0x00001290


	//----- nvinfo : EIATTR_EXIT_INSTR_OFFSETS
	.align		4
.L_25:
        /*0140*/ 	.byte	0x04, 0x1c
        /*0142*/ 	.short	(.L_27 - .L_26)


	//   ....[0]....
.L_26:
        /*0144*/ 	.word	0x000017e0


	//   ....[1]....
        /*0148*/ 	.word	0x00001800


	//----- nvinfo : EIATTR_REQNTID
	.align		4
.L_27:
        /*014c*/ 	.byte	0x04, 0x10
        /*014e*/ 	.short	(.L_29 - .L_28)
.L_28:
        /*0150*/ 	.word	0x00000200
        /*0154*/ 	.word	0x00000001
        /*0158*/ 	.word	0x00000001


	//----- nvinfo : EIATTR_CBANK_PARAM_SIZE
	.align		4
.L_29:
        /*015c*/ 	.byte	0x03, 0x19
        /*015e*/ 	.short	0x0020


	//----- nvinfo : EIATTR_PARAM_CBANK
	.align		4
        /*0160*/ 	.byte	0x04, 0x0a
        /*0162*/ 	.short	(.L_31 - .L_30)
	.align		4
.L_30:
        /*0164*/ 	.word	index@(.nv.constant0.triton_red_fused_add_div_sqrt_sub_var_mean_13)
        /*0168*/ 	.short	0x0210
        /*016a*/ 	.short	0x0020


	//----- nvinfo : EIATTR_SW_WAR
	.align		4
.L_31:
        /*016c*/ 	.byte	0x04, 0x36
        /*016e*/ 	.short	(.L_33 - .L_32)
.L_32:
        /*0170*/ 	.word	0x00000008
.L_33:


//--------------------- .nv.callgraph             --------------------------
	.section	.nv.callgraph,"",@"SHT_CUDA_CALLGRAPH"
	.align	4
	.sectionentsize	8
	.align		4
        /*0000*/ 	.word	0x00000000
	.align		4
        /*0004*/ 	.word	0xffffffff
	.align		4
        /*0008*/ 	.word	0x00000000
	.align		4
        /*000c*/ 	.word	0xfffffffe
	.align		4
        /*0010*/ 	.word	0x00000000
	.align		4
        /*0014*/ 	.word	0xfffffffd
	.align		4
        /*0018*/ 	.word	0x00000000
	.align		4
        /*001c*/ 	.word	0xfffffffc


//--------------------- .nv.constant4             --------------------------
	.section	.nv.constant4,"a",@progbits
	.align	8
	.align		8
.nv.constant4:
        /*0000*/ 	.dword	_$_str
	.align		8
        /*0008*/ 	.dword	_$_str_$_2


//--------------------- .text.triton_red_fused_add_div_sqrt_sub_var_mean_13 --------------------------
	.section	.text.triton_red_fused_add_div_sqrt_sub_var_mean_13,"ax",@progbits
	.sectionflags	@"SHF_BARRIERS=1"
	.align	128
        .global         triton_red_fused_add_div_sqrt_sub_var_mean_13
        .type           triton_red_fused_add_div_sqrt_sub_var_mean_13,@function
        .size           triton_red_fused_add_div_sqrt_sub_var_mean_13,(.L_x_1 - triton_red_fused_add_div_sqrt_sub_var_mean_13)
        .other          triton_red_fused_add_div_sqrt_sub_var_mean_13,@"STO_CUDA_ENTRY STV_DEFAULT"
triton_red_fused_add_div_sqrt_sub_var_mean_13:
.text.triton_red_fused_add_div_sqrt_sub_var_mean_13:
[----:B------:R-:W0:Y:S02]  /*0000*/  LDC R1, c[0x0][0x28] ;  /* 0x00000a00ff017b82 */ /* 0x000e240000000800 */
[----:B------:R-:W1:Y:S01]  /*0010*/  S2R R22, SR_TID.X ;  /* 0x0000000000167919 */ /* 0x000e620000002100 */
[----:B------:R-:W2:Y:S01]  /*0020*/  LDC.64 R14, c[0x0][0x218] ;  /* 0x00008600ff0e7b82 */ /* 0x000ea20000000a00 */
[----:B------:R-:W-:Y:S02]  /*0030*/  CS2R R8, SRZ ;  /* 0x0000000000087805 */ /* 0x000fe4000001ff00 */
[----:B------:R-:W-:Y:S01]  /*0040*/  CS2R R10, SRZ ;  /* 0x00000000000a7805 */ /* 0x000fe2000001ff00 */
[----:B------:R-:W3:Y:S01]  /*0050*/  S2R R17, SR_CTAID.X ;  /* 0x0000000000117919 */ /* 0x000ee20000002500 */
[----:B------:R-:W-:Y:S01]  /*0060*/  ULDC.64 UR6, c[0x0][0x208] ;  /* 0x0000820000067ab9 */ /* 0x000fe20000000a00 */
[----:B------:R-:W-:Y:S02]  /*0070*/  CS2R R4, SRZ ;  /* 0x0000000000047805 */ /* 0x000fe4000001ff00 */
[----:B------:R-:W-:Y:S02]  /*0080*/  CS2R R6, SRZ ;  /* 0x0000000000067805 */ /* 0x000fe4000001ff00 */
[----:B-1----:R-:W-:-:S04]  /*0090*/  SHF.L.U32 R0, R22, 0x2, RZ ;  /* 0x0000000216007819 */ /* 0x002fc800000006ff */
[----:B------:R-:W-:Y:S02]  /*00a0*/  LOP3.LUT R0, R0, 0x7fc, RZ, 0xc0, !PT ;  /* 0x000007fc00007812 */ /* 0x000fe400078ec0ff */
[C---:B---3--:R-:W-:Y:S02]  /*00b0*/  ISETP.GE.AND P2, PT, R17.reuse, 0x100, PT ;  /* 0x000001001100780c */ /* 0x048fe40003f46270 */
[----:B------:R-:W-:Y:S01]  /*00c0*/  LOP3.LUT R2, R0, 0x800, RZ, 0xfc, !PT ;  /* 0x0000080000027812 */ /* 0x000fe200078efcff */
[----:B------:R-:W-:-:S03]  /*00d0*/  IMAD R16, R17, 0x900, R0 ;  /* 0x0000090011107824 */ /* 0x000fc600078e0200 */
[----:B------:R-:W-:Y:S01]  /*00e0*/  ISETP.LT.U32.AND P1, PT, R2, 0x900, !P2 ;  /* 0x000009000200780c */ /* 0x000fe20005721070 */
[----:B--2---:R-:W-:-:S04]  /*00f0*/  IMAD.WIDE R12, R16, 0x4, R14 ;  /* 0x00000004100c7825 */ /* 0x004fc800078e020e */
[----:B------:R-:W-:Y:S02]  /*0100*/  IMAD R3, R17, 0x900, R2 ;  /* 0x0000090011037824 */ /* 0x000fe400078e0202 */
[----:B------:R-:W2:Y:S02]  /*0110*/  @!P2 LDG.E.EL.128 R8, desc[UR6][R12.64] ;  /* 0x000000060c08a981 */ /* 0x000ea4000c2e1d00 */
[----:B------:R-:W-:-:S05]  /*0120*/  IMAD.WIDE R14, R3, 0x4, R14 ;  /* 0x00000004030e7825 */ /* 0x000fca00078e020e */
[----:B------:R-:W3:Y:S01]  /*0130*/  @P1 LDG.E.EL.128 R4, desc[UR6][R14.64] ;  /* 0x000000060e041981 */ /* 0x000ee2000c2e1d00 */
[----:B------:R-:W-:-:S04]  /*0140*/  ISETP.LT.AND P0, PT, R17, 0x100, PT ;  /* 0x000001001100780c */ /* 0x000fc80003f01270 */
[----:B------:R-:W-:-:S05]  /*0150*/  SEL R2, RZ, 0x3f800000, !P0 ;  /* 0x3f800000ff027807 */ /* 0x000fca0004000000 */
[----:B------:R-:W-:-:S04]  /*0160*/  FADD R25, R2, 1 ;  /* 0x3f80000002197421 */ /* 0x000fc80000000000 */
[----:B------:R-:W1:Y:S01]  /*0170*/  MUFU.RCP R21, R25 ;  /* 0x0000001900157308 */ /* 0x000e620000001000 */
[----:B------:R-:W4:Y:S01]  /*0180*/  S2UR UR5, SR_CgaCtaId ;  /* 0x00000000000579c3 */ /* 0x000f220000008800 */
[----:B--2---:R-:W-:Y:S02]  /*0190*/  SEL R0, R8, RZ, !P2 ;  /* 0x000000ff08007207 */ /* 0x004fe40005000000 */
[----:B------:R-:W-:Y:S02]  /*01a0*/  FSEL R8, R25, R2, P1 ;  /* 0x0000000219087208 */ /* 0x000fe40000800000 */
[----:B------:R-:W-:-:S03]  /*01b0*/  SEL R9, R9, RZ, !P2 ;  /* 0x000000ff09097207 */ /* 0x000fc60005000000 */
[----:B------:R-:W-:Y:S01]  /*01c0*/  FADD R23, R8, R8 ;  /* 0x0000000808177221 */ /* 0x000fe20000000000 */
[----:B---3--:R-:W-:Y:S02]  /*01d0*/  SEL R4, R4, RZ, P1 ;  /* 0x000000ff04047207 */ /* 0x008fe40000800000 */
[----:B------:R-:W-:Y:S01]  /*01e0*/  FSEL R29, R0, RZ, !P2 ;  /* 0x000000ff001d7208 */ /* 0x000fe20005000000 */
[C---:B------:R-:W-:Y:S01]  /*01f0*/  FMUL R2, R23.reuse, 16777216 ;  /* 0x4b80000017027820 */ /* 0x040fe20000400000 */
[----:B------:R-:W-:Y:S02]  /*0200*/  FSETP.GEU.AND P0, PT, R23, 1.175494350822287508e-38, PT ;  /* 0x008000001700780b */ /* 0x000fe40003f0e000 */
[----:B------:R-:W-:Y:S02]  /*0210*/  SEL R5, R5, RZ, P1 ;  /* 0x000000ff05057207 */ /* 0x000fe40000800000 */
[----:B------:R-:W-:Y:S01]  /*0220*/  FSEL R9, R9, RZ, !P2 ;  /* 0x000000ff09097208 */ /* 0x000fe20005000000 */
[----:B------:R-:W-:Y:S01]  /*0230*/  FADD R0, -R29, R4 ;  /* 0x000000041d007221 */ /* 0x000fe20000000100 */
[----:B------:R-:W-:-:S03]  /*0240*/  FSEL R24, R2, R23, !P0 ;  /* 0x0000001702187208 */ /* 0x000fc60004000000 */
[----:B------:R-:W-:Y:S01]  /*0250*/  FADD R2, -R9, R5 ;  /* 0x0000000509027221 */ /* 0x000fe20000000100 */
[-C--:B-1----:R-:W-:Y:S02]  /*0260*/  FFMA R27, R0, R21.reuse, R29 ;  /* 0x00000015001b7223 */ /* 0x082fe4000000001d */
[----:B------:R-:W1:Y:S01]  /*0270*/  MUFU.RCP R24, R24 ;  /* 0x0000001800187308 */ /* 0x000e620000001000 */
[----:B------:R-:W-:Y:S01]  /*0280*/  FFMA R26, R2, R21, R9 ;  /* 0x00000015021a7223 */ /* 0x000fe20000000009 */
[----:B------:R-:W-:Y:S01]  /*0290*/  FADD R25, R4, -R27 ;  /* 0x8000001b04197221 */ /* 0x000fe20000000000 */
[----:B------:R-:W-:Y:S02]  /*02a0*/  FSEL R4, R27, R29, P1 ;  /* 0x0000001d1b047208 */ /* 0x000fe40000800000 */
[----:B------:R-:W-:Y:S01]  /*02b0*/  FADD R27, R5, -R26 ;  /* 0x8000001a051b7221 */ /* 0x000fe20000000000 */
[----:B------:R-:W-:Y:S01]  /*02c0*/  FMUL R5, R8, 16777216 ;  /* 0x4b80000008057820 */ /* 0x000fe20000400000 */
[----:B------:R-:W-:-:S04]  /*02d0*/  FFMA R0, R0, R25, RZ ;  /* 0x0000001900007223 */ /* 0x000fc800000000ff */
[----:B------:R-:W-:Y:S01]  /*02e0*/  FSEL R25, R5, R8, !P0 ;  /* 0x0000000805197208 */ /* 0x000fe20004000000 */
[----:B------:R-:W-:Y:S01]  /*02f0*/  FFMA R27, R2, R27, RZ ;  /* 0x0000001b021b7223 */ /* 0x000fe200000000ff */
[----:B------:R-:W-:Y:S02]  /*0300*/  FSEL R9, R26, R9, P1 ;  /* 0x000000091a097208 */ /* 0x000fe40000800000 */
[----:B------:R-:W-:Y:S01]  /*0310*/  FSETP.NEU.AND P0, PT, R23, RZ, PT ;  /* 0x000000ff1700720b */ /* 0x000fe20003f0d000 */
[----:B-1----:R-:W-:Y:S01]  /*0320*/  FMUL R25, R24, R25 ;  /* 0x0000001918197220 */ /* 0x002fe20000400000 */
[----:B------:R-:W-:Y:S01]  /*0330*/  FADD R0, R0, R27 ;  /* 0x0000001b00007221 */ /* 0x000fe20000000000 */
[----:B------:R-:W-:-:S03]  /*0340*/  FADD R29, -R4, R9 ;  /* 0x00000009041d7221 */ /* 0x000fc60000000100 */
[----:B------:R-:W-:Y:S01]  /*0350*/  FSEL R27, R25, RZ, P0 ;  /* 0x000000ff191b7208 */ /* 0x000fe20000000000 */
[----:B------:R-:W-:Y:S01]  /*0360*/  FADD R9, R8, R23 ;  /* 0x0000001708097221 */ /* 0x000fe20000000000 */
[----:B------:R-:W-:-:S03]  /*0370*/  SEL R10, R10, RZ, !P2 ;  /* 0x000000ff0a0a7207 */ /* 0x000fc60005000000 */
[C---:B------:R-:W-:Y:S01]  /*0380*/  FFMA R2, R29.reuse, R27, R4 ;  /* 0x0000001b1d027223 */ /* 0x040fe20000000004 */
[----:B------:R-:W-:Y:S01]  /*0390*/  FMUL R29, R29, R29 ;  /* 0x0000001d1d1d7220 */ /* 0x000fe20000400000 */
[----:B------:R-:W-:Y:S01]  /*03a0*/  FSEL R25, R10, RZ, !P2 ;  /* 0x000000ff0a197208 */ /* 0x000fe20005000000 */
[C---:B------:R-:W-:Y:S01]  /*03b0*/  FMUL R4, R9.reuse, 16777216 ;  /* 0x4b80000009047820 */ /* 0x040fe20000400000 */
[----:B------:R-:W-:Y:S01]  /*03c0*/  FSEL R0, R0, RZ, P1 ;  /* 0x000000ff00007208 */ /* 0x000fe20000800000 */
[----:B------:R-:W-:Y:S01]  /*03d0*/  FMUL R10, R8, R29 ;  /* 0x0000001d080a7220 */ /* 0x000fe20000400000 */
[----:B------:R-:W-:Y:S02]  /*03e0*/  SEL R6, R6, RZ, P1 ;  /* 0x000000ff06067207 */ /* 0x000fe40000800000 */
[----:B------:R-:W-:Y:S01]  /*03f0*/  FSETP.GEU.AND P0, PT, R9, 1.175494350822287508e-38, PT ;  /* 0x008000000900780b */ /* 0x000fe20003f0e000 */
[----:B------:R-:W-:Y:S02]  /*0400*/  FFMA R10, R27, R10, R0 ;  /* 0x0000000a1b0a7223 */ /* 0x000fe40000000000 */
[----:B------:R-:W-:Y:S01]  /*0410*/  FADD R0, -R25, R6 ;  /* 0x0000000619007221 */ /* 0x000fe20000000100 */
[----:B------:R-:W-:-:S03]  /*0420*/  FSEL R26, R4, R9, !P0 ;  /* 0x00000009041a7208 */ /* 0x000fc60004000000 */
[----:B------:R-:W-:-:S03]  /*0430*/  FFMA R4, R0, R21, R25 ;  /* 0x0000001500047223 */ /* 0x000fc60000000019 */
[----:B------:R-:W1:Y:S01]  /*0440*/  MUFU.RCP R26, R26 ;  /* 0x0000001a001a7308 */ /* 0x000e620000001000 */
[----:B------:R-:W-:Y:S01]  /*0450*/  FADD R27, R6, -R4 ;  /* 0x80000004061b7221 */ /* 0x000fe20000000000 */
[----:B------:R-:W-:Y:S01]  /*0460*/  FSEL R25, R4, R25, P1 ;  /* 0x0000001904197208 */ /* 0x000fe20000800000 */
[----:B------:R-:W-:Y:S01]  /*0470*/  FADD R4, R8, R9 ;  /* 0x0000000908047221 */ /* 0x000fe20000000000 */
[----:B------:R-:W-:-:S04]  /*0480*/  FSEL R29, R5, R8, !P0 ;  /* 0x00000008051d7208 */ /* 0x000fc80004000000 */
[----:B------:R-:W-:Y:S02]  /*0490*/  FSETP.GEU.AND P0, PT, R4, 1.175494350822287508e-38, PT ;  /* 0x008000000400780b */ /* 0x000fe40003f0e000 */
[----:B------:R-:W-:Y:S02]  /*04a0*/  SEL R11, R11, RZ, !P2 ;  /* 0x000000ff0b0b7207 */ /* 0x000fe40005000000 */
[----:B------:R-:W-:Y:S02]  /*04b0*/  FSEL R24, R5, R8, !P0 ;  /* 0x0000000805187208 */ /* 0x000fe40004000000 */
[----:B------:R-:W2:Y:S01]  /*04c0*/  SHFL.BFLY PT, R5, R4, 0x10, 0x1f ;  /* 0x0e001f0004057f89 */ /* 0x000ea200000e0000 */
[----:B-1----:R-:W-:Y:S01]  /*04d0*/  FMUL R6, R26, R29 ;  /* 0x0000001d1a067220 */ /* 0x002fe20000400000 */
[----:B------:R-:W-:Y:S01]  /*04e0*/  FMUL R29, R4, 16777216 ;  /* 0x4b800000041d7820 */ /* 0x000fe20000400000 */
[----:B------:R-:W-:Y:S01]  /*04f0*/  FFMA R8, R0, R27, RZ ;  /* 0x0000001b00087223 */ /* 0x000fe200000000ff */
[----:B------:R-:W-:-:S02]  /*0500*/  SEL R7, R7, RZ, P1 ;  /* 0x000000ff07077207 */ /* 0x000fc40000800000 */
[----:B------:R-:W-:Y:S02]  /*0510*/  FSEL R27, R11, RZ, !P2 ;  /* 0x000000ff0b1b7208 */ /* 0x000fe40005000000 */
[----:B------:R-:W-:-:S03]  /*0520*/  FSEL R29, R29, R4, !P0 ;  /* 0x000000041d1d7208 */ /* 0x000fc60004000000 */
[----:B------:R-:W-:-:S03]  /*0530*/  FADD R0, -R27, R7 ;  /* 0x000000071b007221 */ /* 0x000fc60000000100 */
[----:B------:R-:W1:Y:S01]  /*0540*/  MUFU.RCP R29, R29 ;  /* 0x0000001d001d7308 */ /* 0x000e620000001000 */
[----:B------:R-:W-:Y:S01]  /*0550*/  FFMA R26, R0, R21, R27 ;  /* 0x00000015001a7223 */ /* 0x000fe2000000001b */
[----:B------:R-:W-:Y:S01]  /*0560*/  FSEL R21, R8, RZ, P1 ;  /* 0x000000ff08157208 */ /* 0x000fe20000800000 */
[----:B------:R-:W-:Y:S01]  /*0570*/  FADD R25, R25, -R2 ;  /* 0x8000000219197221 */ /* 0x000fe20000000000 */
[----:B------:R-:W-:-:S03]  /*0580*/  FSETP.NEU.AND P0, PT, R9, RZ, PT ;  /* 0x000000ff0900720b */ /* 0x000fc60003f0d000 */
[----:B------:R-:W-:Y:S01]  /*0590*/  FADD R21, R21, R10 ;  /* 0x0000000a15157221 */ /* 0x000fe20000000000 */
[----:B------:R-:W-:Y:S01]  /*05a0*/  FMUL R10, R25, R25 ;  /* 0x00000019190a7220 */ /* 0x000fe20000400000 */
[----:B------:R-:W-:Y:S01]  /*05b0*/  FSEL R8, R6, RZ, P0 ;  /* 0x000000ff06087208 */ /* 0x000fe20000000000 */
[----:B------:R-:W-:Y:S01]  /*05c0*/  FADD R11, R7, -R26 ;  /* 0x8000001a070b7221 */ /* 0x000fe20000000000 */
[----:B------:R-:W-:Y:S01]  /*05d0*/  FSEL R7, R26, R27, P1 ;  /* 0x0000001b1a077208 */ /* 0x000fe20000800000 */
[----:B------:R-:W-:Y:S01]  /*05e0*/  FMUL R10, R23, R10 ;  /* 0x0000000a170a7220 */ /* 0x000fe20000400000 */
[----:B--2---:R-:W-:Y:S01]  /*05f0*/  FADD R6, R4, R5 ;  /* 0x0000000504067221 */ /* 0x004fe20000000000 */
[----:B------:R-:W-:Y:S01]  /*0600*/  FFMA R2, R25, R8, R2 ;  /* 0x0000000819027223 */ /* 0x000fe20000000002 */
[----:B-1----:R-:W-:Y:S01]  /*0610*/  FMUL R24, R29, R24 ;  /* 0x000000181d187220 */ /* 0x002fe20000400000 */
[----:B------:R-:W-:Y:S01]  /*0620*/  FFMA R10, R8, R10, R21 ;  /* 0x0000000a080a7223 */ /* 0x000fe20000000015 */
[----:B------:R-:W-:Y:S01]  /*0630*/  FSETP.NEU.AND P3, PT, R4, RZ, PT ;  /* 0x000000ff0400720b */ /* 0x000fe20003f6d000 */
[----:B------:R-:W-:Y:S01]  /*0640*/  FADD R21, R7, -R2 ;  /* 0x8000000207157221 */ /* 0x000fe20000000000 */
[----:B------:R-:W-:Y:S01]  /*0650*/  FSETP.GEU.AND P4, PT, |R6|, 1.175494350822287508e-38, PT ;  /* 0x008000000600780b */ /* 0x000fe20003f8e200 */
[----:B------:R-:W1:Y:S01]  /*0660*/  SHFL.BFLY PT, R7, R6, 0x8, 0x1f ;  /* 0x0d001f0006077f89 */ /* 0x000e6200000e0000 */
[----:B------:R-:W-:Y:S01]  /*0670*/  FFMA R11, R0, R11, RZ ;  /* 0x0000000b000b7223 */ /* 0x000fe200000000ff */
[C---:B------:R-:W-:Y:S01]  /*0680*/  FMUL R23, R6.reuse, 0.25 ;  /* 0x3e80000006177820 */ /* 0x040fe20000400000 */
[----:B------:R-:W-:-:S02]  /*0690*/  FSETP.GT.AND P0, PT, |R6|, 8.50705917302346158658e+37, PT ;  /* 0x7e8000000600780b */ /* 0x000fc40003f04200 */
[----:B------:R-:W-:Y:S01]  /*06a0*/  FSEL R24, R24, RZ, P3 ;  /* 0x000000ff18187208 */ /* 0x000fe20001800000 */
[----:B------:R-:W-:Y:S01]  /*06b0*/  FMUL R0, R21, R21 ;  /* 0x0000001515007220 */ /* 0x000fe20000400000 */
[----:B------:R-:W-:Y:S02]  /*06c0*/  FSEL R11, R11, RZ, P1 ;  /* 0x000000ff0b0b7208 */ /* 0x000fe40000800000 */
[----:B------:R-:W-:Y:S01]  /*06d0*/  FSEL R23, R23, R6, P0 ;  /* 0x0000000617177208 */ /* 0x000fe20000000000 */
[----:B------:R-:W-:Y:S01]  /*06e0*/  FFMA R2, R21, R24, R2 ;  /* 0x0000001815027223 */ /* 0x000fe20000000002 */
[----:B------:R-:W-:Y:S01]  /*06f0*/  FMUL R0, R9, R0 ;  /* 0x0000000009007220 */ /* 0x000fe20000400000 */
[----:B------:R-:W-:Y:S02]  /*0700*/  FADD R11, R11, R10 ;  /* 0x0000000a0b0b7221 */ /* 0x000fe40000000000 */
[----:B------:R-:W-:Y:S01]  /*0710*/  @!P4 FMUL R23, R23, 16777216 ;  /* 0x4b8000001717c820 */ /* 0x000fe20000400000 */
[----:B------:R-:W2:Y:S01]  /*0720*/  SHFL.BFLY PT, R9, R2, 0x10, 0x1f ;  /* 0x0e001f0002097f89 */ /* 0x000ea200000e0000 */
[----:B------:R-:W-:-:S02]  /*0730*/  FFMA R24, R24, R0, R11 ;  /* 0x0000000018187223 */ /* 0x000fc4000000000b */
[----:B------:R-:W3:Y:S01]  /*0740*/  MUFU.RCP R8, R23 ;  /* 0x0000001700087308 */ /* 0x000ee20000001000 */
[----:B------:R-:W-:Y:S02]  /*0750*/  @P0 FMUL R5, R5, 0.25 ;  /* 0x3e80000005050820 */ /* 0x000fe40000400000 */
[----:B------:R-:W5:Y:S01]  /*0760*/  SHFL.BFLY PT, R11, R24, 0x10, 0x1f ;  /* 0x0e001f00180b7f89 */ /* 0x000f6200000e0000 */
[C---:B-1----:R-:W-:Y:S01]  /*0770*/  FADD R0, R6.reuse, R7 ;  /* 0x0000000706007221 */ /* 0x042fe20000000000 */
[----:B------:R-:W-:Y:S01]  /*0780*/  @!P4 FMUL R5, R5, 16777216 ;  /* 0x4b8000000505c820 */ /* 0x000fe20000400000 */
[----:B------:R-:W-:-:S03]  /*0790*/  FSETP.NEU.AND P3, PT, R6, RZ, PT ;  /* 0x000000ff0600720b */ /* 0x000fc60003f6d000 */
[C---:B------:R-:W-:Y:S01]  /*07a0*/  FSETP.GEU.AND P4, PT, |R0|.reuse, 1.175494350822287508e-38, PT ;  /* 0x008000000000780b */ /* 0x040fe20003f8e200 */
[C---:B------:R-:W-:Y:S01]  /*07b0*/  FMUL R21, R0.reuse, 0.25 ;  /* 0x3e80000000157820 */ /* 0x040fe20000400000 */
[----:B------:R-:W-:Y:S01]  /*07c0*/  FSETP.GT.AND P0, PT, |R0|, 8.50705917302346158658e+37, PT ;  /* 0x7e8000000000780b */ /* 0x000fe20003f04200 */
[----:B---3--:R-:W-:Y:S02]  /*07d0*/  FMUL R8, R8, R5 ;  /* 0x0000000508087220 */ /* 0x008fe40000400000 */
[----:B------:R-:W1:Y:S01]  /*07e0*/  SHFL.BFLY PT, R5, R0, 0x4, 0x1f ;  /* 0x0c801f0000057f89 */ /* 0x000e6200000e0000 */
[----:B------:R-:W-:Y:S02]  /*07f0*/  FSEL R10, R21, R0, P0 ;  /* 0x00000000150a7208 */ /* 0x000fe40000000000 */
[----:B------:R-:W-:Y:S01]  /*0800*/  FSEL R8, R8, RZ, P3 ;  /* 0x000000ff08087208 */ /* 0x000fe20001800000 */
[----:B--2---:R-:W-:-:S04]  /*0810*/  FADD R9, -R2, R9 ;  /* 0x0000000902097221 */ /* 0x004fc80000000100 */
[----:B------:R-:W-:Y:S01]  /*0820*/  @!P4 FMUL R10, R10, 16777216 ;  /* 0x4b8000000a0ac820 */ /* 0x000fe20000400000 */
[C---:B------:R-:W-:Y:S01]  /*0830*/  FMUL R21, R9.reuse, R9 ;  /* 0x0000000909157220 */ /* 0x040fe20000400000 */
[----:B------:R-:W-:Y:S01]  /*0840*/  FFMA R2, R9, R8, R2 ;  /* 0x0000000809027223 */ /* 0x000fe20000000002 */
[----:B-----5:R-:W-:Y:S02]  /*0850*/  FADD R11, R24, R11 ;  /* 0x0000000b180b7221 */ /* 0x020fe40000000000 */
[----:B------:R-:W-:Y:S02]  /*0860*/  FMUL R21, R4, R21 ;  /* 0x0000001504157220 */ /* 0x000fe40000400000 */
[----:B------:R-:W2:Y:S01]  /*0870*/  SHFL.BFLY PT, R9, R2, 0x8, 0x1f ;  /* 0x0d001f0002097f89 */ /* 0x000ea200000e0000 */
[----:B------:R-:W3:Y:S01]  /*0880*/  MUFU.RCP R10, R10 ;  /* 0x0000000a000a7308 */ /* 0x000ee20000001000 */
[----:B------:R-:W-:Y:S01]  /*0890*/  FFMA R8, R8, R21, R11 ;  /* 0x0000001508087223 */ /* 0x000fe2000000000b */
[----:B------:R-:W-:-:S04]  /*08a0*/  @P0 FMUL R7, R7, 0.25 ;  /* 0x3e80000007070820 */ /* 0x000fc80000400000 */
[----:B------:R-:W5:Y:S01]  /*08b0*/  SHFL.BFLY PT, R11, R8, 0x8, 0x1f ;  /* 0x0d001f00080b7f89 */ /* 0x000f6200000e0000 */
[----:B------:R-:W-:Y:S01]  /*08c0*/  @!P4 FMUL R7, R7, 16777216 ;  /* 0x4b8000000707c820 */ /* 0x000fe20000400000 */
[C---:B-1----:R-:W-:Y:S01]  /*08d0*/  FADD R4, R0.reuse, R5 ;  /* 0x0000000500047221 */ /* 0x042fe20000000000 */
[----:B------:R-:W-:-:S04]  /*08e0*/  FSETP.NEU.AND P3, PT, R0, RZ, PT ;  /* 0x000000ff0000720b */ /* 0x000fc80003f6d000 */
[----:B------:R-:W-:Y:S01]  /*08f0*/  FSETP.GEU.AND P4, PT, |R4|, 1.175494350822287508e-38, PT ;  /* 0x008000000400780b */ /* 0x000fe20003f8e200 */
[----:B---3--:R-:W-:Y:S01]  /*0900*/  FMUL R7, R10, R7 ;  /* 0x000000070a077220 */ /* 0x008fe20000400000 */
[C---:B------:R-:W-:Y:S01]  /*0910*/  FMUL R23, R4.reuse, 0.25 ;  /* 0x3e80000004177820 */ /* 0x040fe20000400000 */
[----:B------:R-:W-:-:S03]  /*0920*/  FSETP.GT.AND P0, PT, |R4|, 8.50705917302346158658e+37, PT ;  /* 0x7e8000000400780b */ /* 0x000fc60003f04200 */
[----:B------:R-:W-:Y:S02]  /*0930*/  FSEL R21, R7, RZ, P3 ;  /* 0x000000ff07157208 */ /* 0x000fe40001800000 */
[----:B------:R-:W1:Y:S01]  /*0940*/  SHFL.BFLY PT, R7, R4, 0x2, 0x1f ;  /* 0x0c401f0004077f89 */ /* 0x000e6200000e0000 */
[----:B--2---:R-:W-:Y:S01]  /*0950*/  FADD R9, -R2, R9 ;  /* 0x0000000902097221 */ /* 0x004fe20000000100 */
[----:B------:R-:W-:-:S03]  /*0960*/  FSEL R10, R23, R4, P0 ;  /* 0x00000004170a7208 */ /* 0x000fc60000000000 */
[C---:B------:R-:W-:Y:S01]  /*0970*/  FMUL R23, R9.reuse, R9 ;  /* 0x0000000909177220 */ /* 0x040fe20000400000 */
[----:B------:R-:W-:Y:S01]  /*0980*/  FFMA R2, R9, R21, R2 ;  /* 0x0000001509027223 */ /* 0x000fe20000000002 */
[----:B------:R-:W-:Y:S01]  /*0990*/  @!P4 FMUL R10, R10, 16777216 ;  /* 0x4b8000000a0ac820 */ /* 0x000fe20000400000 */
[----:B-----5:R-:W-:Y:S01]  /*09a0*/  FADD R8, R8, R11 ;  /* 0x0000000b08087221 */ /* 0x020fe20000000000 */
[----:B------:R-:W-:Y:S02]  /*09b0*/  FMUL R23, R6, R23 ;  /* 0x0000001706177220 */ /* 0x000fe40000400000 */
[----:B------:R-:W2:Y:S02]  /*09c0*/  SHFL.BFLY PT, R9, R2, 0x4, 0x1f ;  /* 0x0c801f0002097f89 */ /* 0x000ea400000e0000 */
[----:B------:R-:W3:Y:S01]  /*09d0*/  MUFU.RCP R10, R10 ;  /* 0x0000000a000a7308 */ /* 0x000ee20000001000 */
[----:B------:R-:W-:Y:S01]  /*09e0*/  FFMA R8, R21, R23, R8 ;  /* 0x0000001715087223 */ /* 0x000fe20000000008 */
[----:B------:R-:W-:-:S04]  /*09f0*/  @P0 FMUL R5, R5, 0.25 ;  /* 0x3e80000005050820 */ /* 0x000fc80000400000 */
[----:B------:R-:W5:Y:S01]  /*0a00*/  SHFL.BFLY PT, R11, R8, 0x4, 0x1f ;  /* 0x0c801f00080b7f89 */ /* 0x000f6200000e0000 */
[----:B------:R-:W-:Y:S01]  /*0a10*/  @!P4 FMUL R5, R5, 16777216 ;  /* 0x4b8000000505c820 */ /* 0x000fe20000400000 */
[C---:B-1----:R-:W-:Y:S01]  /*0a20*/  FADD R6, R4.reuse, R7 ;  /* 0x0000000704067221 */ /* 0x042fe20000000000 */
[----:B------:R-:W-:Y:S02]  /*0a30*/  FSETP.NEU.AND P0, PT, R4, RZ, PT ;  /* 0x000000ff0400720b */ /* 0x000fe40003f0d000 */
[----:B---3--:R-:W-:Y:S02]  /*0a40*/  FMUL R5, R10, R5 ;  /* 0x000000050a057220 */ /* 0x008fe40000400000 */
[C---:B------:R-:W-:Y:S01]  /*0a50*/  FSETP.GEU.AND P3, PT, |R6|.reuse, 1.175494350822287508e-38, PT ;  /* 0x008000000600780b */ /* 0x040fe20003f6e200 */
[----:B------:R-:W-:Y:S02]  /*0a60*/  FMUL R25, R6, 0.25 ;  /* 0x3e80000006197820 */ /* 0x000fe40000400000 */
[----:B------:R-:W-:-:S02]  /*0a70*/  FSEL R21, R5, RZ, P0 ;  /* 0x000000ff05157208 */ /* 0x000fc40000000000 */
[----:B------:R-:W-:Y:S01]  /*0a80*/  FSETP.GT.AND P0, PT, |R6|, 8.50705917302346158658e+37, PT ;  /* 0x7e8000000600780b */ /* 0x000fe20003f04200 */
[----:B--2---:R-:W-:-:S03]  /*0a90*/  FADD R9, -R2, R9 ;  /* 0x0000000902097221 */ /* 0x004fc60000000100 */
[----:B------:R-:W-:Y:S01]  /*0aa0*/  FSEL R25, R25, R6, P0 ;  /* 0x0000000619197208 */ /* 0x000fe20000000000 */
[C---:B------:R-:W-:Y:S01]  /*0ab0*/  FMUL R23, R9.reuse, R9 ;  /* 0x0000000909177220 */ /* 0x040fe20000400000 */
[----:B------:R-:W-:Y:S01]  /*0ac0*/  FFMA R2, R9, R21, R2 ;  /* 0x0000001509027223 */ /* 0x000fe20000000002 */
[----:B------:R-:W1:Y:S01]  /*0ad0*/  SHFL.BFLY PT, R5, R6, 0x1, 0x1f ;  /* 0x0c201f0006057f89 */ /* 0x000e6200000e0000 */
[----:B-----5:R-:W-:Y:S01]  /*0ae0*/  FADD R8, R8, R11 ;  /* 0x0000000b08087221 */ /* 0x020fe20000000000 */
[----:B------:R-:W-:Y:S01]  /*0af0*/  FMUL R23, R0, R23 ;  /* 0x0000001700177220 */ /* 0x000fe20000400000 */
[----:B------:R-:W-:Y:S01]  /*0b00*/  @!P3 FMUL R25, R25, 16777216 ;  /* 0x4b8000001919b820 */ /* 0x000fe20000400000 */
[----:B------:R-:W2:Y:S02]  /*0b10*/  SHFL.BFLY PT, R9, R2, 0x2, 0x1f ;  /* 0x0c401f0002097f89 */ /* 0x000ea400000e0000 */
[----:B------:R-:W-:Y:S01]  /*0b20*/  FFMA R8, R21, R23, R8 ;  /* 0x0000001715087223 */ /* 0x000fe20000000008 */
[----:B------:R-:W3:Y:S01]  /*0b30*/  MUFU.RCP R10, R25 ;  /* 0x00000019000a7308 */ /* 0x000ee20000001000 */
[----:B------:R-:W-:-:S03]  /*0b40*/  @P0 FMUL R7, R7, 0.25 ;  /* 0x3e80000007070820 */ /* 0x000fc60000400000 */
[----:B------:R-:W5:Y:S01]  /*0b50*/  SHFL.BFLY PT, R11, R8, 0x2, 0x1f ;  /* 0x0c401f00080b7f89 */ /* 0x000f6200000e0000 */
[----:B------:R-:W-:Y:S01]  /*0b60*/  @!P3 FMUL R7, R7, 16777216 ;  /* 0x4b8000000707b820 */ /* 0x000fe20000400000 */
[----:B------:R-:W-:-:S03]  /*0b70*/  FSETP.NEU.AND P0, PT, R6, RZ, PT ;  /* 0x000000ff0600720b */ /* 0x000fc60003f0d000 */
[----:B---3--:R-:W-:Y:S01]  /*0b80*/  FMUL R10, R10, R7 ;  /* 0x000000070a0a7220 */ /* 0x008fe20000400000 */
[----:B-1----:R-:W-:-:S04]  /*0b90*/  FADD R0, R6, R5 ;  /* 0x0000000506007221 */ /* 0x002fc80000000000 */
[----:B------:R-:W-:Y:S01]  /*0ba0*/  FSEL R10, R10, RZ, P0 ;  /* 0x000000ff0a0a7208 */ /* 0x000fe20000000000 */
[----:B--2---:R-:W-:Y:S01]  /*0bb0*/  FADD R9, -R2, R9 ;  /* 0x0000000902097221 */ /* 0x004fe20000000100 */
[C---:B------:R-:W-:Y:S01]  /*0bc0*/  FSETP.GEU.AND P3, PT, |R0|.reuse, 1.175494350822287508e-38, PT ;  /* 0x008000000000780b */ /* 0x040fe20003f6e200 */
[C---:B------:R-:W-:Y:S02]  /*0bd0*/  FMUL R21, R0.reuse, 0.25 ;  /* 0x3e80000000157820 */ /* 0x040fe40000400000 */
[C---:B------:R-:W-:Y:S01]  /*0be0*/  FMUL R7, R9.reuse, R9 ;  /* 0x0000000909077220 */ /* 0x040fe20000400000 */
[----:B------:R-:W-:Y:S01]  /*0bf0*/  FFMA R2, R9, R10, R2 ;  /* 0x0000000a09027223 */ /* 0x000fe20000000002 */
[----:B------:R-:W-:Y:S01]  /*0c00*/  FSETP.GT.AND P0, PT, |R0|, 8.50705917302346158658e+37, PT ;  /* 0x7e8000000000780b */ /* 0x000fe20003f04200 */
[----:B-----5:R-:W-:Y:S01]  /*0c10*/  FADD R11, R8, R11 ;  /* 0x0000000b080b7221 */ /* 0x020fe20000000000 */
[----:B------:R-:W-:Y:S02]  /*0c20*/  FMUL R7, R4, R7 ;  /* 0x0000000704077220 */ /* 0x000fe40000400000 */
[----:B------:R-:W1:Y:S01]  /*0c30*/  SHFL.BFLY PT, R9, R2, 0x1, 0x1f ;  /* 0x0c201f0002097f89 */ /* 0x000e6200000e0000 */
[----:B------:R-:W-:Y:S01]  /*0c40*/  FSEL R21, R21, R0, P0 ;  /* 0x0000000015157208 */ /* 0x000fe20000000000 */
[----:B------:R-:W-:-:S04]  /*0c50*/  FFMA R7, R10, R7, R11 ;  /* 0x000000070a077223 */ /* 0x000fc8000000000b */
[----:B------:R-:W-:Y:S01]  /*0c60*/  @!P3 FMUL R21, R21, 16777216 ;  /* 0x4b8000001515b820 */ /* 0x000fe20000400000 */
[----:B------:R-:W2:Y:S03]  /*0c70*/  SHFL.BFLY PT, R4, R7, 0x1, 0x1f ;  /* 0x0c201f0007047f89 */ /* 0x000ea600000e0000 */
[----:B------:R-:W3:Y:S01]  /*0c80*/  MUFU.RCP R8, R21 ;  /* 0x0000001500087308 */ /* 0x000ee20000001000 */
[----:B------:R-:W-:-:S04]  /*0c90*/  @P0 FMUL R5, R5, 0.25 ;  /* 0x3e80000005050820 */ /* 0x000fc80000400000 */
[----:B------:R-:W-:Y:S01]  /*0ca0*/  @!P3 FMUL R5, R5, 16777216 ;  /* 0x4b8000000505b820 */ /* 0x000fe20000400000 */
[----:B------:R-:W-:Y:S02]  /*0cb0*/  FSETP.NEU.AND P0, PT, R0, RZ, PT ;  /* 0x000000ff0000720b */ /* 0x000fe40003f0d000 */
[----:B------:R-:W-:Y:S01]  /*0cc0*/  LOP3.LUT P3, RZ, R22, 0x1f, RZ, 0xc0, !PT ;  /* 0x0000001f16ff7812 */ /* 0x000fe2000786c0ff */
[----:B-1----:R-:W-:Y:S01]  /*0cd0*/  FADD R9, -R2, R9 ;  /* 0x0000000902097221 */ /* 0x002fe20000000100 */
[----:B---3--:R-:W-:Y:S01]  /*0ce0*/  FMUL R8, R8, R5 ;  /* 0x0000000508087220 */ /* 0x008fe20000400000 */
[----:B------:R-:W-:Y:S02]  /*0cf0*/  UMOV UR4, 0x400 ;  /* 0x0000040000047882 */ /* 0x000fe40000000000 */
[----:B------:R-:W-:Y:S01]  /*0d00*/  FMUL R5, R9, R9 ;  /* 0x0000000909057220 */ /* 0x000fe20000400000 */
[----:B------:R-:W-:Y:S02]  /*0d10*/  SHF.R.U32.HI R10, RZ, 0x3, R22 ;  /* 0x00000003ff0a7819 */ /* 0x000fe40000011616 */
[----:B------:R-:W-:Y:S01]  /*0d20*/  FSEL R8, R8, RZ, P0 ;  /* 0x000000ff08087208 */ /* 0x000fe20000000000 */
[----:B----4-:R-:W-:Y:S01]  /*0d30*/  UPRMT UR4, UR5, 0x654, UR4 ;  /* 0x0000065405047896 */ /* 0x010fe20008000004 */
[----:B--2---:R-:W-:Y:S01]  /*0d40*/  FADD R7, R7, R4 ;  /* 0x0000000407077221 */ /* 0x004fe20000000000 */
[----:B------:R-:W-:Y:S01]  /*0d50*/  FMUL R5, R6, R5 ;  /* 0x0000000506057220 */ /* 0x000fe20000400000 */
[----:B------:R-:W-:Y:S01]  /*0d60*/  LOP3.LUT R11, R10, 0x3c, RZ, 0xc0, !PT ;  /* 0x0000003c0a0b7812 */ /* 0x000fe200078ec0ff */
[----:B------:R-:W-:-:S02]  /*0d70*/  FFMA R10, R9, R8, R2 ;  /* 0x00000008090a7223 */ /* 0x000fc40000000002 */
[----:B------:R-:W-:-:S03]  /*0d80*/  FFMA R8, R8, R5, R7 ;  /* 0x0000000508087223 */ /* 0x000fc60000000007 */
[----:B------:R-:W-:Y:S04]  /*0d90*/  @!P3 STS [R11+UR4+0x80], R0 ;  /* 0x000080000b00b988 */ /* 0x000fe80008000804 */
[----:B------:R-:W-:Y:S04]  /*0da0*/  @!P3 STS [R11+UR4], R10 ;  /* 0x0000000a0b00b988 */ /* 0x000fe80008000804 */
[----:B------:R-:W-:Y:S01]  /*0db0*/  @!P3 STS [R11+UR4+0x40], R8 ;  /* 0x000040080b00b988 */ /* 0x000fe20008000804 */
[----:B------:R-:W-:Y:S01]  /*0dc0*/  BAR.SYNC.DEFER_BLOCKING 0x0 ;  /* 0x0000000000007b1d */ /* 0x000fe20000010000 */
[----:B------:R-:W-:-:S02]  /*0dd0*/  ISETP.GE.AND P4, PT, R22, 0x10, PT ;  /* 0x000000101600780c */ /* 0x000fc40003f86270 */
[----:B------:R-:W-:-:S11]  /*0de0*/  SHF.L.U32 R2, R22, 0x2, RZ ;  /* 0x0000000216027819 */ /* 0x000fd600000006ff */
[----:B------:R-:W1:Y:S04]  /*0df0*/  @!P4 LDS R19, [R2+UR4+0x80] ;  /* 0x000080040213c984 */ /* 0x000e680008000800 */
[----:B------:R-:W-:Y:S04]  /*0e00*/  @!P4 LDS R18, [R2+UR4] ;  /* 0x000000040212c984 */ /* 0x000fe80008000800 */
[----:B------:R-:W-:Y:S04]  /*0e10*/  @!P4 LDS R20, [R2+UR4+0x40] ;  /* 0x000040040214c984 */ /* 0x000fe80008000800 */
[----:B-1----:R-:W1:Y:S02]  /*0e20*/  SHFL.BFLY PT, R6, R19, 0x8, 0x1f ;  /* 0x0d001f0013067f89 */ /* 0x002e6400000e0000 */
[----:B-1----:R-:W-:-:S05]  /*0e30*/  FADD R4, R19, R6 ;  /* 0x0000000613047221 */ /* 0x002fca0000000000 */
[C---:B------:R-:W-:Y:S01]  /*0e40*/  FSETP.GEU.AND P3, PT, |R4|.reuse, 1.175494350822287508e-38, PT ;  /* 0x008000000400780b */ /* 0x040fe20003f6e200 */
[C---:B------:R-:W-:Y:S01]  /*0e50*/  FMUL R7, R4.reuse, 0.25 ;  /* 0x3e80000004077820 */ /* 0x040fe20000400000 */
[----:B------:R-:W-:Y:S01]  /*0e60*/  FSETP.GT.AND P0, PT, |R4|, 8.50705917302346158658e+37, PT ;  /* 0x7e8000000400780b */ /* 0x000fe20003f04200 */
[----:B------:R-:W1:Y:S03]  /*0e70*/  SHFL.BFLY PT, R5, R4, 0x4, 0x1f ;  /* 0x0c801f0004057f89 */ /* 0x000e6600000e0000 */
[----:B------:R-:W-:Y:S02]  /*0e80*/  FSEL R8, R7, R4, P0 ;  /* 0x0000000407087208 */ /* 0x000fe40000000000 */
[----:B------:R-:W2:Y:S05]  /*0e90*/  SHFL.BFLY PT, R7, R18, 0x8, 0x1f ;  /* 0x0d001f0012077f89 */ /* 0x000eaa00000e0000 */
[----:B------:R-:W-:-:S04]  /*0ea0*/  @!P3 FMUL R8, R8, 16777216 ;  /* 0x4b8000000808b820 */ /* 0x000fc80000400000 */
[----:B------:R-:W3:Y:S01]  /*0eb0*/  MUFU.RCP R11, R8 ;  /* 0x00000008000b7308 */ /* 0x000ee20000001000 */
[----:B------:R-:W4:Y:S01]  /*0ec0*/  SHFL.BFLY PT, R9, R20, 0x8, 0x1f ;  /* 0x0d001f0014097f89 */ /* 0x000f2200000e0000 */
[----:B------:R-:W-:-:S04]  /*0ed0*/  @P0 FMUL R6, R6, 0.25 ;  /* 0x3e80000006060820 */ /* 0x000fc80000400000 */
[----:B------:R-:W-:Y:S01]  /*0ee0*/  @!P3 FMUL R6, R6, 16777216 ;  /* 0x4b8000000606b820 */ /* 0x000fe20000400000 */
[C---:B-1----:R-:W-:Y:S01]  /*0ef0*/  FADD R0, R4.reuse, R5 ;  /* 0x0000000504007221 */ /* 0x042fe20000000000 */
[----:B------:R-:W-:Y:S02]  /*0f00*/  FSETP.NEU.AND P3, PT, R4, RZ, PT ;  /* 0x000000ff0400720b */ /* 0x000fe40003f6d000 */
[----:B---3--:R-:W-:Y:S02]  /*0f10*/  FMUL R6, R11, R6 ;  /* 0x000000060b067220 */ /* 0x008fe40000400000 */
[----:B------:R-:W-:Y:S01]  /*0f20*/  FSETP.GEU.AND P4, PT, |R0|, 1.175494350822287508e-38, PT ;  /* 0x008000000000780b */ /* 0x000fe20003f8e200 */
[----:B--2---:R-:W-:Y:S01]  /*0f30*/  FADD R11, -R18, R7 ;  /* 0x00000007120b7221 */ /* 0x004fe20000000100 */
[C---:B------:R-:W-:Y:S01]  /*0f40*/  FMUL R21, R0.reuse, 0.25 ;  /* 0x3e80000000157820 */ /* 0x040fe20000400000 */
[----:B------:R-:W1:Y:S01]  /*0f50*/  SHFL.BFLY PT, R7, R0, 0x2, 0x1f ;  /* 0x0c401f0000077f89 */ /* 0x000e6200000e0000 */
[----:B------:R-:W-:-:S02]  /*0f60*/  FSETP.GT.AND P0, PT, |R0|, 8.50705917302346158658e+37, PT ;  /* 0x7e8000000000780b */ /* 0x000fc40003f04200 */
[----:B------:R-:W-:Y:S02]  /*0f70*/  FSEL R6, R6, RZ, P3 ;  /* 0x000000ff06067208 */ /* 0x000fe40001800000 */
[----:B------:R-:W-:Y:S01]  /*0f80*/  FSEL R21, R21, R0, P0 ;  /* 0x0000000015157208 */ /* 0x000fe20000000000 */
[C---:B------:R-:W-:Y:S02]  /*0f90*/  FMUL R8, R11.reuse, R11 ;  /* 0x0000000b0b087220 */ /* 0x040fe40000400000 */
[----:B------:R-:W-:Y:S01]  /*0fa0*/  FFMA R18, R11, R6, R18 ;  /* 0x000000060b127223 */ /* 0x000fe20000000012 */
[----:B----4-:R-:W-:Y:S01]  /*0fb0*/  FADD R9, R20, R9 ;  /* 0x0000000914097221 */ /* 0x010fe20000000000 */
[----:B------:R-:W-:Y:S01]  /*0fc0*/  @!P4 FMUL R21, R21, 16777216 ;  /* 0x4b8000001515c820 */ /* 0x000fe20000400000 */
[----:B------:R-:W-:Y:S02]  /*0fd0*/  FMUL R8, R19, R8 ;  /* 0x0000000813087220 */ /* 0x000fe40000400000 */
[----:B------:R-:W2:Y:S01]  /*0fe0*/  SHFL.BFLY PT, R11, R18, 0x4, 0x1f ;  /* 0x0c801f00120b7f89 */ /* 0x000ea200000e0000 */
[----:B------:R-:W3:Y:S01]  /*0ff0*/  MUFU.RCP R10, R21 ;  /* 0x00000015000a7308 */ /* 0x000ee20000001000 */
[----:B------:R-:W-:Y:S01]  /*1000*/  FFMA R8, R6, R8, R9 ;  /* 0x0000000806087223 */ /* 0x000fe20000000009 */
[----:B------:R-:W-:-:S04]  /*1010*/  @P0 FMUL R5, R5, 0.25 ;  /* 0x3e80000005050820 */ /* 0x000fc80000400000 */
[----:B------:R-:W4:Y:S01]  /*1020*/  SHFL.BFLY PT, R9, R8, 0x4, 0x1f ;  /* 0x0c801f0008097f89 */ /* 0x000f2200000e0000 */
[----:B------:R-:W-:Y:S01]  /*1030*/  @!P4 FMUL R5, R5, 16777216 ;  /* 0x4b8000000505c820 */ /* 0x000fe20000400000 */
[C---:B-1----:R-:W-:Y:S01]  /*1040*/  FADD R6, R0.reuse, R7 ;  /* 0x0000000700067221 */ /* 0x042fe20000000000 */
[----:B------:R-:W-:-:S04]  /*1050*/  FSETP.NEU.AND P3, PT, R0, RZ, PT ;  /* 0x000000ff0000720b */ /* 0x000fc80003f6d000 */
[----:B------:R-:W-:Y:S01]  /*1060*/  FSETP.GEU.AND P4, PT, |R6|, 1.175494350822287508e-38, PT ;  /* 0x008000000600780b */ /* 0x000fe20003f8e200 */
[----:B---3--:R-:W-:Y:S01]  /*1070*/  FMUL R10, R10, R5 ;  /* 0x000000050a0a7220 */ /* 0x008fe20000400000 */
[C---:B------:R-:W-:Y:S01]  /*1080*/  FMUL R5, R6.reuse, 0.25 ;  /* 0x3e80000006057820 */ /* 0x040fe20000400000 */
[----:B------:R-:W-:-:S03]  /*1090*/  FSETP.GT.AND P0, PT, |R6|, 8.50705917302346158658e+37, PT ;  /* 0x7e8000000600780b */ /* 0x000fc60003f04200 */
[----:B------:R-:W-:Y:S01]  /*10a0*/  FSEL R10, R10, RZ, P3 ;  /* 0x000000ff0a0a7208 */ /* 0x000fe20001800000 */
[----:B--2---:R-:W-:Y:S01]  /*10b0*/  FADD R11, -R18, R11 ;  /* 0x0000000b120b7221 */ /* 0x004fe20000000100 */
[----:B------:R-:W-:-:S03]  /*10c0*/  FSEL R20, R5, R6, P0 ;  /* 0x0000000605147208 */ /* 0x000fc60000000000 */
[C---:B------:R-:W-:Y:S01]  /*10d0*/  FFMA R18, R11.reuse, R10, R18 ;  /* 0x0000000a0b127223 */ /* 0x040fe20000000012 */
[----:B------:R-:W-:Y:S01]  /*10e0*/  FMUL R19, R11, R11 ;  /* 0x0000000b0b137220 */ /* 0x000fe20000400000 */
[----:B------:R-:W1:Y:S01]  /*10f0*/  SHFL.BFLY PT, R5, R6, 0x1, 0x1f ;  /* 0x0c201f0006057f89 */ /* 0x000e6200000e0000 */
[----:B------:R-:W-:Y:S01]  /*1100*/  @!P4 FMUL R20, R20, 16777216 ;  /* 0x4b8000001414c820 */ /* 0x000fe20000400000 */
[----:B----4-:R-:W-:Y:S01]  /*1110*/  FADD R9, R8, R9 ;  /* 0x0000000908097221 */ /* 0x010fe20000000000 */
[----:B------:R-:W-:Y:S01]  /*1120*/  FMUL R19, R4, R19 ;  /* 0x0000001304137220 */ /* 0x000fe20000400000 */
[----:B------:R-:W2:Y:S03]  /*1130*/  SHFL.BFLY PT, R11, R18, 0x2, 0x1f ;  /* 0x0c401f00120b7f89 */ /* 0x000ea600000e0000 */
[----:B------:R-:W3:Y:S01]  /*1140*/  MUFU.RCP R20, R20 ;  /* 0x0000001400147308 */ /* 0x000ee20000001000 */
[----:B------:R-:W-:Y:S01]  /*1150*/  FFMA R9, R10, R19, R9 ;  /* 0x000000130a097223 */ /* 0x000fe20000000009 */
[----:B------:R-:W-:-:S04]  /*1160*/  @P0 FMUL R7, R7, 0.25 ;  /* 0x3e80000007070820 */ /* 0x000fc80000400000 */
[----:B------:R-:W4:Y:S01]  /*1170*/  SHFL.BFLY PT, R4, R9, 0x2, 0x1f ;  /* 0x0c401f0009047f89 */ /* 0x000f2200000e0000 */
[----:B------:R-:W-:Y:S01]  /*1180*/  @!P4 FMUL R7, R7, 16777216 ;  /* 0x4b8000000707c820 */ /* 0x000fe20000400000 */
[----:B------:R-:W-:-:S03]  /*1190*/  FSETP.NEU.AND P0, PT, R6, RZ, PT ;  /* 0x000000ff0600720b */ /* 0x000fc60003f0d000 */
[----:B---3--:R-:W-:Y:S01]  /*11a0*/  FMUL R8, R20, R7 ;  /* 0x0000000714087220 */ /* 0x008fe20000400000 */
[----:B-1----:R-:W-:-:S04]  /*11b0*/  FADD R7, R6, R5 ;  /* 0x0000000506077221 */ /* 0x002fc80000000000 */
[----:B------:R-:W-:Y:S01]  /*11c0*/  FSEL R8, R8, RZ, P0 ;  /* 0x000000ff08087208 */ /* 0x000fe20000000000 */
[----:B--2---:R-:W-:Y:S01]  /*11d0*/  FADD R11, -R18, R11 ;  /* 0x0000000b120b7221 */ /* 0x004fe20000000100 */
[C---:B------:R-:W-:Y:S01]  /*11e0*/  FSETP.GEU.AND P3, PT, |R7|.reuse, 1.175494350822287508e-38, PT ;  /* 0x008000000700780b */ /* 0x040fe20003f6e200 */
[----:B------:R-:W-:Y:S02]  /*11f0*/  FMUL R10, R7, 0.25 ;  /* 0x3e800000070a7820 */ /* 0x000fe40000400000 */
[C---:B------:R-:W-:Y:S01]  /*1200*/  FFMA R18, R11.reuse, R8, R18 ;  /* 0x000000080b127223 */ /* 0x040fe20000000012 */
[----:B------:R-:W-:Y:S01]  /*1210*/  FMUL R11, R11, R11 ;  /* 0x0000000b0b0b7220 */ /* 0x000fe20000400000 */
[----:B------:R-:W-:Y:S01]  /*1220*/  FSETP.GT.AND P0, PT, |R7|, 8.50705917302346158658e+37, PT ;  /* 0x7e8000000700780b */ /* 0x000fe20003f04200 */
[----:B----4-:R-:W-:Y:S02]  /*1230*/  FADD R9, R9, R4 ;  /* 0x0000000409097221 */ /* 0x010fe40000000000 */
[----:B------:R-:W-:Y:S01]  /*1240*/  FMUL R11, R0, R11 ;  /* 0x0000000b000b7220 */ /* 0x000fe20000400000 */
[----:B------:R-:W-:Y:S01]  /*1250*/  FSEL R10, R10, R7, P0 ;  /* 0x000000070a0a7208 */ /* 0x000fe20000000000 */
[----:B------:R-:W1:Y:S02]  /*1260*/  SHFL.BFLY PT, R19, R18, 0x1, 0x1f ;  /* 0x0c201f0012137f89 */ /* 0x000e6400000e0000 */
[----:B------:R-:W-:-:S02]  /*1270*/  FFMA R9, R8, R11, R9 ;  /* 0x0000000b08097223 */ /* 0x000fc40000000009 */
[----:B------:R-:W-:-:S03]  /*1280*/  @!P3 FMUL R10, R10, 16777216 ;  /* 0x4b8000000a0ab820 */ /* 0x000fc60000400000 */
[----:B------:R-:W2:Y:S03]  /*1290*/  SHFL.BFLY PT, R0, R9, 0x1, 0x1f ;  /* 0x0c201f0009007f89 */ /* 0x000ea600000e0000 */
[----:B------:R-:W3:Y:S01]  /*12a0*/  MUFU.RCP R10, R10 ;  /* 0x0000000a000a7308 */ /* 0x000ee20000001000 */
[----:B------:R-:W-:Y:S01]  /*12b0*/  @P0 FMUL R5, R5, 0.25 ;  /* 0x3e80000005050820 */ /* 0x000fe20000400000 */
[----:B------:R-:W-:-:S03]  /*12c0*/  LOP3.LUT P0, RZ, R22, 0xf, RZ, 0xc0, !PT ;  /* 0x0000000f16ff7812 */ /* 0x000fc6000780c0ff */
[----:B------:R-:W-:Y:S01]  /*12d0*/  @!P3 FMUL R5, R5, 16777216 ;  /* 0x4b8000000505b820 */ /* 0x000fe20000400000 */
[----:B------:R-:W-:Y:S02]  /*12e0*/  FSETP.NEU.AND P3, PT, R7, RZ, PT ;  /* 0x000000ff0700720b */ /* 0x000fe40003f6d000 */
[----:B------:R-:W-:Y:S01]  /*12f0*/  ISETP.LT.AND P0, PT, R22, 0x10, !P0 ;  /* 0x000000101600780c */ /* 0x000fe20004701270 */
[----:B-1----:R-:W-:Y:S01]  /*1300*/  FADD R19, -R18, R19 ;  /* 0x0000001312137221 */ /* 0x002fe20000000100 */
[----:B---3--:R-:W-:-:S03]  /*1310*/  FMUL R5, R10, R5 ;  /* 0x000000050a057220 */ /* 0x008fc60000400000 */
[----:B------:R-:W-:Y:S02]  /*1320*/  FMUL R11, R19, R19 ;  /* 0x00000013130b7220 */ /* 0x000fe40000400000 */
[----:B------:R-:W-:Y:S01]  /*1330*/  FSEL R5, R5, RZ, P3 ;  /* 0x000000ff05057208 */ /* 0x000fe20001800000 */
[----:B--2---:R-:W-:Y:S01]  /*1340*/  FADD R0, R9, R0 ;  /* 0x0000000009007221 */ /* 0x004fe20000000000 */
[----:B------:R-:W-:-:S04]  /*1350*/  FMUL R11, R6, R11 ;  /* 0x0000000b060b7220 */ /* 0x000fc80000400000 */
[----:B------:R1:W-:Y:S01]  /*1360*/  @P0 STS [R2+UR4+0x80], R7 ;  /* 0x0000800702000988 */ /* 0x0003e20008000804 */
[----:B------:R-:W2:Y:S01]  /*1370*/  LDC.64 R8, c[0x0][0x210] ;  /* 0x00008400ff087b82 */ /* 0x000ea20000000a00 */
[----:B------:R-:W-:Y:S01]  /*1380*/  FFMA R19, R19, R5, R18 ;  /* 0x0000000513137223 */ /* 0x000fe20000000012 */
[----:B------:R-:W-:-:S04]  /*1390*/  FFMA R11, R5, R11, R0 ;  /* 0x0000000b050b7223 */ /* 0x000fc80000000000 */
[----:B------:R3:W-:Y:S04]  /*13a0*/  @P0 STS [R2+UR4], R19 ;  /* 0x0000001302000988 */ /* 0x0007e80008000804 */
[----:B------:R-:W-:Y:S01]  /*13b0*/  @P0 STS [R2+UR4+0x40], R11 ;  /* 0x0000400b02000988 */ /* 0x000fe20008000804 */
[----:B------:R-:W-:Y:S01]  /*13c0*/  BAR.SYNC.DEFER_BLOCKING 0x0 ;  /* 0x0000000000007b1d */ /* 0x000fe20000010000 */
[----:B------:R-:W-:Y:S01]  /*13d0*/  HFMA2.MMA R5, -RZ, RZ, 0.73583984375, -0.0003798007965087890625 ;  /* 0x39e38e39ff057435 */ /* 0x000fe200000001ff */
[----:B-1----:R-:W-:-:S06]  /*13e0*/  CS2R R6, SRZ ;  /* 0x0000000000067805 */ /* 0x002fcc000001ff00 */
[----:B---3--:R-:W1:Y:S01]  /*13f0*/  LDC.64 R18, c[0x0][0x220] ;  /* 0x00008800ff127b82 */ /* 0x008e620000000a00 */
[----:B------:R-:W3:Y:S01]  /*1400*/  LDS R0, [UR4+0x40] ;  /* 0x00004004ff007984 */ /* 0x000ee20008000800 */
[----:B------:R-:W-:-:S04]  /*1410*/  LOP3.LUT P0, RZ, R22, 0x1ff, RZ, 0xc0, !PT ;  /* 0x000001ff16ff7812 */ /* 0x000fc8000780c0ff */
[C---:B------:R-:W-:Y:S01]  /*1420*/  ISETP.LT.AND P0, PT, R17.reuse, 0x100, !P0 ;  /* 0x000001001100780c */ /* 0x040fe20004701270 */
[----:B--2---:R-:W-:-:S04]  /*1430*/  IMAD.WIDE R8, R17, 0x4, R8 ;  /* 0x0000000411087825 */ /* 0x004fc800078e0208 */
[----:B---3--:R-:W-:Y:S02]  /*1440*/  FFMA R10, R0, R5, 1.00000001335143196e-10 ;  /* 0x2edbe6ff000a7423 */ /* 0x008fe40000000005 */
[----:B------:R-:W2:Y:S02]  /*1450*/  LDS R0, [UR4] ;  /* 0x00000004ff007984 */ /* 0x000ea40008000800 */
[----:B------:R-:W3:Y:S01]  /*1460*/  MUFU.SQRT R21, R10 ;  /* 0x0000000a00157308 */ /* 0x000ee20000002000 */
[----:B------:R-:W-:Y:S01]  /*1470*/  BAR.SYNC.DEFER_BLOCKING 0x0 ;  /* 0x0000000000007b1d */ /* 0x000fe20000010000 */
[----:B------:R-:W-:-:S05]  /*1480*/  CS2R R4, SRZ ;  /* 0x0000000000047805 */ /* 0x000fca000001ff00 */
[----:B---3--:R3:W-:Y:S04]  /*1490*/  @P0 STG.E desc[UR6][R8.64], R21 ;  /* 0x0000001508000986 */ /* 0x0087e8000c101906 */
[----:B------:R-:W4:Y:S01]  /*14a0*/  @!P2 LDG.E.EF.128 R4, desc[UR6][R12.64] ;  /* 0x000000060c04a981 */ /* 0x000f22000c0e1d00 */
[C---:B------:R-:W-:Y:S02]  /*14b0*/  FSETP.GT.AND P0, PT, R21.reuse, 8.50705917302346158658e+37, PT ;  /* 0x7e8000001500780b */ /* 0x040fe40003f04000 */
[----:B------:R-:W-:-:S11]  /*14c0*/  FSETP.GEU.AND P3, PT, R21, 1.175494350822287508e-38, PT ;  /* 0x008000001500780b */ /* 0x000fd60003f6e000 */
[----:B---3--:R-:W-:-:S04]  /*14d0*/  @P0 FMUL R21, R21, 0.25 ;  /* 0x3e80000015150820 */ /* 0x008fc80000400000 */
[----:B------:R-:W-:-:S04]  /*14e0*/  @!P3 FMUL R21, R21, 16777216 ;  /* 0x4b8000001515b820 */ /* 0x000fc80000400000 */
[----:B------:R-:W3:Y:S01]  /*14f0*/  MUFU.RCP R2, R21 ;  /* 0x0000001500027308 */ /* 0x000ee20000001000 */
[----:B-1----:R-:W-:Y:S01]  /*1500*/  IMAD.WIDE R16, R16, 0x4, R18 ;  /* 0x0000000410107825 */ /* 0x002fe200078e0212 */
[----:B----4-:R-:W-:Y:S02]  /*1510*/  SEL R11, R4, RZ, !P2 ;  /* 0x000000ff040b7207 */ /* 0x010fe40005000000 */
[----:B------:R-:W-:Y:S02]  /*1520*/  SEL R7, R7, RZ, !P2 ;  /* 0x000000ff07077207 */ /* 0x000fe40005000000 */
[----:B------:R-:W-:Y:S02]  /*1530*/  SEL R23, R5, RZ, !P2 ;  /* 0x000000ff05177207 */ /* 0x000fe40005000000 */
[----:B------:R-:W-:Y:S01]  /*1540*/  SEL R25, R6, RZ, !P2 ;  /* 0x000000ff06197207 */ /* 0x000fe20005000000 */
[C---:B--2---:R-:W-:Y:S01]  /*1550*/  FADD R11, -R0.reuse, R11 ;  /* 0x0000000b000b7221 */ /* 0x044fe20000000100 */
[C---:B------:R-:W-:Y:S01]  /*1560*/  FADD R7, -R0.reuse, R7 ;  /* 0x0000000700077221 */ /* 0x040fe20000000100 */
[----:B------:R-:W-:-:S02]  /*1570*/  FADD R9, -R0, R23 ;  /* 0x0000001700097221 */ /* 0x000fc40000000100 */
[----:B------:R-:W-:Y:S01]  /*1580*/  FADD R25, -R0, R25 ;  /* 0x0000001900197221 */ /* 0x000fe20000000100 */
[----:B------:R-:W-:Y:S01]  /*1590*/  @P0 FMUL R11, R11, 0.25 ;  /* 0x3e8000000b0b0820 */ /* 0x000fe20000400000 */
[----:B------:R-:W-:Y:S01]  /*15a0*/  @P0 FMUL R7, R7, 0.25 ;  /* 0x3e80000007070820 */ /* 0x000fe20000400000 */
[----:B------:R-:W-:Y:S01]  /*15b0*/  @P0 FMUL R9, R9, 0.25 ;  /* 0x3e80000009090820 */ /* 0x000fe20000400000 */
[----:B------:R-:W-:Y:S01]  /*15c0*/  @P0 FMUL R25, R25, 0.25 ;  /* 0x3e80000019190820 */ /* 0x000fe20000400000 */
[----:B------:R-:W-:Y:S01]  /*15d0*/  @!P3 FMUL R11, R11, 16777216 ;  /* 0x4b8000000b0bb820 */ /* 0x000fe20000400000 */
[----:B------:R-:W-:Y:S01]  /*15e0*/  @!P3 FMUL R7, R7, 16777216 ;  /* 0x4b8000000707b820 */ /* 0x000fe20000400000 */
[----:B------:R-:W-:Y:S01]  /*15f0*/  @!P3 FMUL R9, R9, 16777216 ;  /* 0x4b8000000909b820 */ /* 0x000fe20000400000 */
[----:B------:R-:W-:Y:S01]  /*1600*/  @!P3 FMUL R25, R25, 16777216 ;  /* 0x4b8000001919b820 */ /* 0x000fe20000400000 */
[C---:B---3--:R-:W-:Y:S01]  /*1610*/  FMUL R8, R2.reuse, R11 ;  /* 0x0000000b02087220 */ /* 0x048fe20000400000 */
[C---:B------:R-:W-:Y:S01]  /*1620*/  FMUL R11, R2.reuse, R7 ;  /* 0x00000007020b7220 */ /* 0x040fe20000400000 */
[----:B------:R-:W-:Y:S01]  /*1630*/  CS2R R4, SRZ ;  /* 0x0000000000047805 */ /* 0x000fe2000001ff00 */
[C---:B------:R-:W-:Y:S01]  /*1640*/  FMUL R9, R2.reuse, R9 ;  /* 0x0000000902097220 */ /* 0x040fe20000400000 */
[----:B------:R-:W-:Y:S01]  /*1650*/  FMUL R10, R2, R25 ;  /* 0x00000019020a7220 */ /* 0x000fe20000400000 */
[----:B------:R-:W-:-:S04]  /*1660*/  CS2R R6, SRZ ;  /* 0x0000000000067805 */ /* 0x000fc8000001ff00 */
[----:B------:R1:W-:Y:S04]  /*1670*/  @!P2 STG.E.128 desc[UR6][R16.64], R8 ;  /* 0x000000081000a986 */ /* 0x0003e8000c101d06 */
[----:B------:R-:W2:Y:S01]  /*1680*/  @P1 LDG.E.EF.128 R4, desc[UR6][R14.64] ;  /* 0x000000060e041981 */ /* 0x000ea2000c0e1d00 */
[----:B------:R-:W-:Y:S01]  /*1690*/  IMAD.WIDE R18, R3, 0x4, R18 ;  /* 0x0000000403127825 */ /* 0x000fe200078e0212 */
[----:B--2---:R-:W-:Y:S02]  /*16a0*/  SEL R13, R4, RZ, P1 ;  /* 0x000000ff040d7207 */ /* 0x004fe40000800000 */
[----:B------:R-:W-:Y:S02]  /*16b0*/  SEL R5, R5, RZ, P1 ;  /* 0x000000ff05057207 */ /* 0x000fe40000800000 */
[----:B------:R-:W-:-:S02]  /*16c0*/  SEL R21, R6, RZ, P1 ;  /* 0x000000ff06157207 */ /* 0x000fc40000800000 */
[----:B------:R-:W-:Y:S01]  /*16d0*/  SEL R7, R7, RZ, P1 ;  /* 0x000000ff07077207 */ /* 0x000fe20000800000 */
[C---:B------:R-:W-:Y:S01]  /*16e0*/  FADD R13, -R0.reuse, R13 ;  /* 0x0000000d000d7221 */ /* 0x040fe20000000100 */
[C---:B------:R-:W-:Y:S01]  /*16f0*/  FADD R5, -R0.reuse, R5 ;  /* 0x0000000500057221 */ /* 0x040fe20000000100 */
[C---:B------:R-:W-:Y:S02]  /*1700*/  FADD R21, -R0.reuse, R21 ;  /* 0x0000001500157221 */ /* 0x040fe40000000100 */
        /* <DEDUP_REMOVED lines=9> */
[C---:B------:R-:W-:Y:S01]  /*17a0*/  FMUL R4, R2.reuse, R13 ;  /* 0x0000000d02047220 */ /* 0x040fe20000400000 */
[C---:B------:R-:W-:Y:S01]  /*17b0*/  FMUL R5, R2.reuse, R5 ;  /* 0x0000000502057220 */ /* 0x040fe20000400000 */
[C---:B------:R-:W-:Y:S01]  /*17c0*/  FMUL R6, R2.reuse, R21 ;  /* 0x0000001502067220 */ /* 0x040fe20000400000 */
[----:B------:R-:W-:Y:S01]  /*17d0*/  FMUL R7, R2, R7 ;  /* 0x0000000702077220 */ /* 0x000fe20000400000 */
[----:B-1----:R-:W-:Y:S06]  /*17e0*/  @!P1 EXIT ;  /* 0x000000000000994d */ /* 0x002fec0003800000 */
[----:B------:R-:W-:Y:S01]  /*17f0*/  STG.E.128 desc[UR6][R18.64], R4 ;  /* 0x0000000412007986 */ /* 0x000fe2000c101d06 */
[----:B------:R-:W-:Y:S05]  /*1800*/  EXIT ;  /* 0x000000000000794d */ /* 0x000fea0003800000 */
.L_x_0:
[----:B------:R-:W-:-:S00]  /*1810*/  BRA `(.L_x_0) ;  /* 0xfffffffc00fc7947 */ /* 0x000fc0000383ffff */
[----:B------:R-:W-:-:S00]  /*1820*/  NOP ;  /* 0x0000000000007918 */ /* 0x000fc00000000000 */
        /* <DEDUP_REMOVED lines=13> */
.L_x_1:


//--------------------- .nv.global.init           --------------------------
	.section	.nv.global.init,"aw",@progbits
.nv.global.init:
	.type		_$_str,@object
	.size		_$_str,(_$_str_$_2 - _$_str)
_$_str:
        /*0000*/ 	.byte	0x5f, 0x5f, 0x43, 0x55, 0x44, 0x41, 0x5f, 0x46, 0x54, 0x5a, 0x00
	.type		_$_str_$_2,@object
	.size		_$_str_$_2,(.L_1 - _$_str_$_2)
_$_str_$_2:
        /*000b*/ 	.byte	0x5f, 0x5f, 0x43, 0x55, 0x44, 0x41, 0x5f, 0x50, 0x52, 0x45, 0x43, 0x5f, 0x53, 0x51, 0x52, 0x54
        /*001b*/ 	.byte	0x00
.L_1:


//--------------------- .nv.shared.triton_red_fused_add_div_sqrt_sub_var_mean_13 --------------------------
	.section	.nv.shared.triton_red_fused_add_div_sqrt_sub_var_mean_13,"aw",@nobits
	.sectionflags	@""
	.align	16
	.zero		1024


//--------------------- .nv.constant0.triton_red_fused_add_div_sqrt_sub_var_mean_13 --------------------------
	.section	.nv.constant0.triton_red_fused_add_div_sqrt_sub_var_mean_13,"a",@progbits
	.sectionflags	@""
	.align	4
.nv.constant0.triton_red_fused_add_div_sqrt_sub_var_mean_13:
	.zero		560
